//
// Generated by NVIDIA NVVM Compiler
//
// Compiler Build ID: CL-36424714
// Cuda compilation tools, release 13.0, V13.0.88
// Based on NVVM 20.0.0
//

.version 9.0
.target sm_100
.address_size 64

	// .globl	_Z15naive_transposePKfPfii

.visible .entry _Z15naive_transposePKfPfii(
	.param .u64 .ptr .align 1 _Z15naive_transposePKfPfii_param_0,
	.param .u64 .ptr .align 1 _Z15naive_transposePKfPfii_param_1,
	.param .u32 _Z15naive_transposePKfPfii_param_2,
	.param .u32 _Z15naive_transposePKfPfii_param_3
)
{


	ret;

}
	// .globl	_Z15shmem_transposePKfPfii
.visible .entry _Z15shmem_transposePKfPfii(
	.param .u64 .ptr .align 1 _Z15shmem_transposePKfPfii_param_0,
	.param .u64 .ptr .align 1 _Z15shmem_transposePKfPfii_param_1,
	.param .u32 _Z15shmem_transposePKfPfii_param_2,
	.param .u32 _Z15shmem_transposePKfPfii_param_3
)
{


	ret;

}
	// .globl	_Z20shmem_transpose_nobcPKfPfii
.visible .entry _Z20shmem_transpose_nobcPKfPfii(
	.param .u64 .ptr .align 1 _Z20shmem_transpose_nobcPKfPfii_param_0,
	.param .u64 .ptr .align 1 _Z20shmem_transpose_nobcPKfPfii_param_1,
	.param .u32 _Z20shmem_transpose_nobcPKfPfii_param_2,
	.param .u32 _Z20shmem_transpose_nobcPKfPfii_param_3
)
{


	ret;

}
	// .globl	_Z11copy_kernelPKfPfi
.visible .entry _Z11copy_kernelPKfPfi(
	.param .u64 .ptr .align 1 _Z11copy_kernelPKfPfi_param_0,
	.param .u64 .ptr .align 1 _Z11copy_kernelPKfPfi_param_1,
	.param .u32 _Z11copy_kernelPKfPfi_param_2
)
{
	.reg .pred 	%p<2>;
	.reg .b32 	%r<6>;
	.reg .b32 	%f<2>;
	.reg .b64 	%rd<8>;

	ld.param.u64 	%rd1, [_Z11copy_kernelPKfPfi_param_0];
	ld.param.u64 	%rd2, [_Z11copy_kernelPKfPfi_param_1];
	ld.param.u32 	%r2, [_Z11copy_kernelPKfPfi_param_2];
	mov.u32 	%r3, %ctaid.x;
	mov.u32 	%r4, %ntid.x;
	mov.u32 	%r5, %tid.x;
	mad.lo.s32 	%r1, %r3, %r4, %r5;
	setp.ge.s32 	%p1, %r1, %r2;
	@%p1 bra 	$L__BB3_2;
	cvta.to.global.u64 	%rd3, %rd1;
	cvta.to.global.u64 	%rd4, %rd2;
	mul.wide.s32 	%rd5, %r1, 4;
	add.s64 	%rd6, %rd3, %rd5;
	ld.global.f32 	%f1, [%rd6];
	add.s64 	%rd7, %rd4, %rd5;
	st.global.f32 	[%rd7], %f1;
$L__BB3_2:
	ret;

}


// ===== COMPILED SASS (sm_100) =====

	.target	sm_100

	.elftype	@"ET_EXEC"


//--------------------- .note.nv.tkinfo           --------------------------
	.section	.note.nv.tkinfo,"",@"SHT_NOTE"
	.sectionflags	@"SHF_NOTE_NV_TKINFO"
	.tkinfo
        /*0018*/ 	.word	0x00000002
        /*0030*/ 	.string	""
        /*0030*/ 	.string	"ptxas"
        /*0030*/ 	.string	"Cuda compilation tools, release 13.0, V13.0.88"
        /*0030*/ 	.string	"Build cuda_13.0.r13.0/compiler.36424714_0"
        /*0030*/ 	.string	"-arch sm_100 -m 64 "



//--------------------- .note.nv.cuinfo           --------------------------
	.section	.note.nv.cuinfo,"",@"SHT_NOTE"
	.sectionflags	@"SHF_NOTE_NV_CUINFO"
        /*0018*/ 	.short	0x0002
        /*001a*/ 	.short	0x0064
        /*001c*/ 	.short	0x0082
	.zero		2


//--------------------- .nv.info                  --------------------------
	.section	.nv.info,"",@"SHT_CUDA_INFO"
	.align	4


	//----- nvinfo : EIATTR_REGCOUNT
	.align		4
        /*0000*/ 	.byte	0x04, 0x2f
        /*0002*/ 	.short	(.L_1 - .L_0)
	.align		4
.L_0:
        /*0004*/ 	.word	index@(_Z15naive_transposePKfPfii)
        /*0008*/ 	.word	0x00000004


	//----- nvinfo : EIATTR_FRAME_SIZE
	.align		4
.L_1:
        /*000c*/ 	.byte	0x04, 0x11
        /*000e*/ 	.short	(.L_3 - .L_2)
	.align		4
.L_2:
        /*0010*/ 	.word	index@(_Z15naive_transposePKfPfii)
        /*0014*/ 	.word	0x00000000


	//----- nvinfo : EIATTR_REGCOUNT
	.align		4
.L_3:
        /*0018*/ 	.byte	0x04, 0x2f
        /*001a*/ 	.short	(.L_5 - .L_4)
	.align		4
.L_4:
        /*001c*/ 	.word	index@(_Z15shmem_transposePKfPfii)
        /*0020*/ 	.word	0x00000004


	//----- nvinfo : EIATTR_FRAME_SIZE
	.align		4
.L_5:
        /*0024*/ 	.byte	0x04, 0x11
        /*0026*/ 	.short	(.L_7 - .L_6)
	.align		4
.L_6:
        /*0028*/ 	.word	index@(_Z15shmem_transposePKfPfii)
        /*002c*/ 	.word	0x00000000


	//----- nvinfo : EIATTR_REGCOUNT
	.align		4
.L_7:
        /*0030*/ 	.byte	0x04, 0x2f
        /*0032*/ 	.short	(.L_9 - .L_8)
	.align		4
.L_8:
        /*0034*/ 	.word	index@(_Z20shmem_transpose_nobcPKfPfii)
        /*0038*/ 	.word	0x00000004


	//----- nvinfo : EIATTR_FRAME_SIZE
	.align		4
.L_9:
        /*003c*/ 	.byte	0x04, 0x11
        /*003e*/ 	.short	(.L_11 - .L_10)
	.align		4
.L_10:
        /*0040*/ 	.word	index@(_Z20shmem_transpose_nobcPKfPfii)
        /*0044*/ 	.word	0x00000000


	//----- nvinfo : EIATTR_REGCOUNT
	.align		4
.L_11:
        /*0048*/ 	.byte	0x04, 0x2f
        /*004a*/ 	.short	(.L_13 - .L_12)
	.align		4
.L_12:
        /*004c*/ 	.word	index@(_Z11copy_kernelPKfPfi)
        /*0050*/ 	.word	0x0000000a


	//----- nvinfo : EIATTR_FRAME_SIZE
	.align		4
.L_13:
        /*0054*/ 	.byte	0x04, 0x11
        /*0056*/ 	.short	(.L_15 - .L_14)
	.align		4
.L_14:
        /*0058*/ 	.word	index@(_Z11copy_kernelPKfPfi)
        /*005c*/ 	.word	0x00000000


	//----- nvinfo : EIATTR_MIN_STACK_SIZE
	.align		4
.L_15:
        /*0060*/ 	.byte	0x04, 0x12
        /*0062*/ 	.short	(.L_17 - .L_16)
	.align		4
.L_16:
        /*0064*/ 	.word	index@(_Z11copy_kernelPKfPfi)
        /*0068*/ 	.word	0x00000000


	//----- nvinfo : EIATTR_MIN_STACK_SIZE
	.align		4
.L_17:
        /*006c*/ 	.byte	0x04, 0x12
        /*006e*/ 	.short	(.L_19 - .L_18)
	.align		4
.L_18:
        /*0070*/ 	.word	index@(_Z20shmem_transpose_nobcPKfPfii)
        /*0074*/ 	.word	0x00000000


	//----- nvinfo : EIATTR_MIN_STACK_SIZE
	.align		4
.L_19:
        /*0078*/ 	.byte	0x04, 0x12
        /*007a*/ 	.short	(.L_21 - .L_20)
	.align		4
.L_20:
        /*007c*/ 	.word	index@(_Z15shmem_transposePKfPfii)
        /*0080*/ 	.word	0x00000000


	//----- nvinfo : EIATTR_MIN_STACK_SIZE
	.align		4
.L_21:
        /*0084*/ 	.byte	0x04, 0x12
        /*0086*/ 	.short	(.L_23 - .L_22)
	.align		4
.L_22:
        /*0088*/ 	.word	index@(_Z15naive_transposePKfPfii)
        /*008c*/ 	.word	0x00000000
.L_23:


//--------------------- .nv.compat                --------------------------
	.section	.nv.compat,"",@"SHT_CUDA_COMPAT_INFO"
	.align	4
        /*0000*/ 	.byte	0x02, 0x09, 0x00, 0x00, 0x02, 0x02, 0x01, 0x00, 0x02, 0x05, 0x05, 0x00, 0x03, 0x07, 0x01, 0x01
        /*0010*/ 	.byte	0x02, 0x03, 0x00, 0x00, 0x02, 0x06, 0x01, 0x00, 0x04, 0x0b, 0x08, 0x00, 0x09, 0x00, 0x00, 0x00
        /*0020*/ 	.byte	0x00, 0x00, 0x00, 0x00


//--------------------- .nv.info._Z11copy_kernelPKfPfi --------------------------
	.section	.nv.info._Z11copy_kernelPKfPfi,"",@"SHT_CUDA_INFO"
	.sectionflags	@""
	.align	4


	//----- nvinfo : EIATTR_CUDA_API_VERSION
	.align		4
        /*0000*/ 	.byte	0x04, 0x37
        /*0002*/ 	.short	(.L_25 - .L_24)
.L_24:
        /*0004*/ 	.word	0x00000082


	//----- nvinfo : EIATTR_KPARAM_INFO
	.align		4
.L_25:
        /*0008*/ 	.byte	0x04, 0x17
        /*000a*/ 	.short	(.L_27 - .L_26)
.L_26:
        /*000c*/ 	.word	0x00000000
        /*0010*/ 	.short	0x0002
        /*0012*/ 	.short	0x0010
        /*0014*/ 	.byte	0x00, 0xf0, 0x11, 0x00


	//----- nvinfo : EIATTR_KPARAM_INFO
	.align		4
.L_27:
        /*0018*/ 	.byte	0x04, 0x17
        /*001a*/ 	.short	(.L_29 - .L_28)
.L_28:
        /*001c*/ 	.word	0x00000000
        /*0020*/ 	.short	0x0001
        /*0022*/ 	.short	0x0008
        /*0024*/ 	.byte	0x00, 0xf5, 0x21, 0x00


	//----- nvinfo : EIATTR_KPARAM_INFO
	.align		4
.L_29:
        /*0028*/ 	.byte	0x04, 0x17
        /*002a*/ 	.short	(.L_31 - .L_30)
.L_30:
        /*002c*/ 	.word	0x00000000
        /*0030*/ 	.short	0x0000
        /*0032*/ 	.short	0x0000
        /*0034*/ 	.byte	0x00, 0xf5, 0x21, 0x00


	//----- nvinfo : EIATTR_SPARSE_MMA_MASK
	.align		4
.L_31:
        /*0038*/ 	.byte	0x03, 0x50
        /*003a*/ 	.short	0x0000


	//----- nvinfo : EIATTR_MAXREG_COUNT
	.align		4
        /*003c*/ 	.byte	0x03, 0x1b
        /*003e*/ 	.short	0x00ff


	//----- nvinfo : EIATTR_MERCURY_ISA_VERSION
	.align		4
        /*0040*/ 	.byte	0x03, 0x5f
        /*0042*/ 	.short	0x0101


	//----- nvinfo : EIATTR_VRC_CTA_INIT_COUNT
	.align		4
        /*0044*/ 	.byte	0x02, 0x4a
	.zero		1
	.zero		1


	//----- nvinfo : EIATTR_EXIT_INSTR_OFFSETS
	.align		4
        /*0048*/ 	.byte	0x04, 0x1c
        /*004a*/ 	.short	(.L_33 - .L_32)


	//   ....[0]....
.L_32:
        /*004c*/ 	.word	0x00000070


	//   ....[1]....
        /*0050*/ 	.word	0x000000f0


	//----- nvinfo : EIATTR_CBANK_PARAM_SIZE
	.align		4
.L_33:
        /*0054*/ 	.byte	0x03, 0x19
        /*0056*/ 	.short	0x0014


	//----- nvinfo : EIATTR_PARAM_CBANK
	.align		4
        /*0058*/ 	.byte	0x04, 0x0a
        /*005a*/ 	.short	(.L_35 - .L_34)
	.align		4
.L_34:
        /*005c*/ 	.word	index@(.nv.constant0._Z11copy_kernelPKfPfi)
        /*0060*/ 	.short	0x0380
        /*0062*/ 	.short	0x0014


	//----- nvinfo : EIATTR_SW_WAR
	.align		4
.L_35:
        /*0064*/ 	.byte	0x04, 0x36
        /*0066*/ 	.short	(.L_37 - .L_36)
.L_36:
        /*0068*/ 	.word	0x00000008
.L_37:


//--------------------- .nv.info._Z20shmem_transpose_nobcPKfPfii --------------------------
	.section	.nv.info._Z20shmem_transpose_nobcPKfPfii,"",@"SHT_CUDA_INFO"
	.sectionflags	@""
	.align	4


	//----- nvinfo : EIATTR_CUDA_API_VERSION
	.align		4
        /*0000*/ 	.byte	0x04, 0x37
        /*0002*/ 	.short	(.L_39 - .L_38)
.L_38:
        /*0004*/ 	.word	0x00000082


	//----- nvinfo : EIATTR_KPARAM_INFO
	.align		4
.L_39:
        /*0008*/ 	.byte	0x04, 0x17
        /*000a*/ 	.short	(.L_41 - .L_40)
.L_40:
        /*000c*/ 	.word	0x00000000
        /*0010*/ 	.short	0x0003
        /*0012*/ 	.short	0x0014
        /*0014*/ 	.byte	0x00, 0xf0, 0x11, 0x00


	//----- nvinfo : EIATTR_KPARAM_INFO
	.align		4
.L_41:
        /*0018*/ 	.byte	0x04, 0x17
        /*001a*/ 	.short	(.L_43 - .L_42)
.L_42:
        /*001c*/ 	.word	0x00000000
        /*0020*/ 	.short	0x0002
        /*0022*/ 	.short	0x0010
        /*0024*/ 	.byte	0x00, 0xf0, 0x11, 0x00


	//----- nvinfo : EIATTR_KPARAM_INFO
	.align		4
.L_43:
        /*0028*/ 	.byte	0x04, 0x17
        /*002a*/ 	.short	(.L_45 - .L_44)
.L_44:
        /*002c*/ 	.word	0x00000000
        /*0030*/ 	.short	0x0001
        /*0032*/ 	.short	0x0008
        /*0034*/ 	.byte	0x00, 0xf5, 0x21, 0x00


	//----- nvinfo : EIATTR_KPARAM_INFO
	.align		4
.L_45:
        /*0038*/ 	.byte	0x04, 0x17
        /*003a*/ 	.short	(.L_47 - .L_46)
.L_46:
        /*003c*/ 	.word	0x00000000
        /*0040*/ 	.short	0x0000
        /*0042*/ 	.short	0x0000
        /*0044*/ 	.byte	0x00, 0xf5, 0x21, 0x00


	//----- nvinfo : EIATTR_SPARSE_MMA_MASK
	.align		4
.L_47:
        /*0048*/ 	.byte	0x03, 0x50
        /*004a*/ 	.short	0x0000


	//----- nvinfo : EIATTR_MAXREG_COUNT
	.align		4
        /*004c*/ 	.byte	0x03, 0x1b
        /*004e*/ 	.short	0x00ff


	//----- nvinfo : EIATTR_MERCURY_ISA_VERSION
	.align		4
        /*0050*/ 	.byte	0x03, 0x5f
        /*0052*/ 	.short	0x0101


	//----- nvinfo : EIATTR_VRC_CTA_INIT_COUNT
	.align		4
        /*0054*/ 	.byte	0x02, 0x4a
	.zero		1
	.zero		1


	//----- nvinfo : EIATTR_EXIT_INSTR_OFFSETS
	.align		4
        /*0058*/ 	.byte	0x04, 0x1c
        /*005a*/ 	.short	(.L_49 - .L_48)


	//   ....[0]....
.L_48:
        /*005c*/ 	.word	0x00000010


	//----- nvinfo : EIATTR_CBANK_PARAM_SIZE
	.align		4
.L_49:
        /*0060*/ 	.byte	0x03, 0x19
        /*0062*/ 	.short	0x0018


	//----- nvinfo : EIATTR_PARAM_CBANK
	.align		4
        /*0064*/ 	.byte	0x04, 0x0a
        /*0066*/ 	.short	(.L_51 - .L_50)
	.align		4
.L_50:
        /*0068*/ 	.word	index@(.nv.constant0._Z20shmem_transpose_nobcPKfPfii)
        /*006c*/ 	.short	0x0380
        /*006e*/ 	.short	0x0018


	//----- nvinfo : EIATTR_SW_WAR
	.align		4
.L_51:
        /*0070*/ 	.byte	0x04, 0x36
        /*0072*/ 	.short	(.L_53 - .L_52)
.L_52:
        /*0074*/ 	.word	0x00000008
.L_53:


//--------------------- .nv.info._Z15shmem_transposePKfPfii --------------------------
	.section	.nv.info._Z15shmem_transposePKfPfii,"",@"SHT_CUDA_INFO"
	.sectionflags	@""
	.align	4


	//----- nvinfo : EIATTR_CUDA_API_VERSION
	.align		4
        /*0000*/ 	.byte	0x04, 0x37
        /*0002*/ 	.short	(.L_55 - .L_54)
.L_54:
        /*0004*/ 	.word	0x00000082


	//----- nvinfo : EIATTR_KPARAM_INFO
	.align		4
.L_55:
        /*0008*/ 	.byte	0x04, 0x17
        /*000a*/ 	.short	(.L_57 - .L_56)
.L_56:
        /*000c*/ 	.word	0x00000000
        /*0010*/ 	.short	0x0003
        /*0012*/ 	.short	0x0014
        /*0014*/ 	.byte	0x00, 0xf0, 0x11, 0x00


	//----- nvinfo : EIATTR_KPARAM_INFO
	.align		4
.L_57:
        /*0018*/ 	.byte	0x04, 0x17
        /*001a*/ 	.short	(.L_59 - .L_58)
.L_58:
        /*001c*/ 	.word	0x00000000
        /*0020*/ 	.short	0x0002
        /*0022*/ 	.short	0x0010
        /*0024*/ 	.byte	0x00, 0xf0, 0x11, 0x00


	//----- nvinfo : EIATTR_KPARAM_INFO
	.align		4
.L_59:
        /*0028*/ 	.byte	0x04, 0x17
        /*002a*/ 	.short	(.L_61 - .L_60)
.L_60:
        /*002c*/ 	.word	0x00000000
        /*0030*/ 	.short	0x0001
        /*0032*/ 	.short	0x0008
        /*0034*/ 	.byte	0x00, 0xf5, 0x21, 0x00


	//----- nvinfo : EIATTR_KPARAM_INFO
	.align		4
.L_61:
        /*0038*/ 	.byte	0x04, 0x17
        /*003a*/ 	.short	(.L_63 - .L_62)
.L_62:
        /*003c*/ 	.word	0x00000000
        /*0040*/ 	.short	0x0000
        /*0042*/ 	.short	0x0000
        /*0044*/ 	.byte	0x00, 0xf5, 0x21, 0x00


	//----- nvinfo : EIATTR_SPARSE_MMA_MASK
	.align		4
.L_63:
        /*0048*/ 	.byte	0x03, 0x50
        /*004a*/ 	.short	0x0000


	//----- nvinfo : EIATTR_MAXREG_COUNT
	.align		4
        /*004c*/ 	.byte	0x03, 0x1b
        /*004e*/ 	.short	0x00ff


	//----- nvinfo : EIATTR_MERCURY_ISA_VERSION
	.align		4
        /*0050*/ 	.byte	0x03, 0x5f
        /*0052*/ 	.short	0x0101


	//----- nvinfo : EIATTR_VRC_CTA_INIT_COUNT
	.align		4
        /*0054*/ 	.byte	0x02, 0x4a
	.zero		1
	.zero		1


	//----- nvinfo : EIATTR_EXIT_INSTR_OFFSETS
	.align		4
        /*0058*/ 	.byte	0x04, 0x1c
        /*005a*/ 	.short	(.L_65 - .L_64)


	//   ....[0]....
.L_64:
        /*005c*/ 	.word	0x00000010


	//----- nvinfo : EIATTR_CBANK_PARAM_SIZE
	.align		4
.L_65:
        /*0060*/ 	.byte	0x03, 0x19
        /*0062*/ 	.short	0x0018


	//----- nvinfo : EIATTR_PARAM_CBANK
	.align		4
        /*0064*/ 	.byte	0x04, 0x0a
        /*0066*/ 	.short	(.L_67 - .L_66)
	.align		4
.L_66:
        /*0068*/ 	.word	index@(.nv.constant0._Z15shmem_transposePKfPfii)
        /*006c*/ 	.short	0x0380
        /*006e*/ 	.short	0x0018


	//----- nvinfo : EIATTR_SW_WAR
	.align		4
.L_67:
        /*0070*/ 	.byte	0x04, 0x36
        /*0072*/ 	.short	(.L_69 - .L_68)
.L_68:
        /*0074*/ 	.word	0x00000008
.L_69:


//--------------------- .nv.info._Z15naive_transposePKfPfii --------------------------
	.section	.nv.info._Z15naive_transposePKfPfii,"",@"SHT_CUDA_INFO"
	.sectionflags	@""
	.align	4


	//----- nvinfo : EIATTR_CUDA_API_VERSION
	.align		4
        /*0000*/ 	.byte	0x04, 0x37
        /*0002*/ 	.short	(.L_71 - .L_70)
.L_70:
        /*0004*/ 	.word	0x00000082


	//----- nvinfo : EIATTR_KPARAM_INFO
	.align		4
.L_71:
        /*0008*/ 	.byte	0x04, 0x17
        /*000a*/ 	.short	(.L_73 - .L_72)
.L_72:
        /*000c*/ 	.word	0x00000000
        /*0010*/ 	.short	0x0003
        /*0012*/ 	.short	0x0014
        /*0014*/ 	.byte	0x00, 0xf0, 0x11, 0x00


	//----- nvinfo : EIATTR_KPARAM_INFO
	.align		4
.L_73:
        /*0018*/ 	.byte	0x04, 0x17
        /*001a*/ 	.short	(.L_75 - .L_74)
.L_74:
        /*001c*/ 	.word	0x00000000
        /*0020*/ 	.short	0x0002
        /*0022*/ 	.short	0x0010
        /*0024*/ 	.byte	0x00, 0xf0, 0x11, 0x00


	//----- nvinfo : EIATTR_KPARAM_INFO
	.align		4
.L_75:
        /*0028*/ 	.byte	0x04, 0x17
        /*002a*/ 	.short	(.L_77 - .L_76)
.L_76:
        /*002c*/ 	.word	0x00000000
        /*0030*/ 	.short	0x0001
        /*0032*/ 	.short	0x0008
        /*0034*/ 	.byte	0x00, 0xf5, 0x21, 0x00


	//----- nvinfo : EIATTR_KPARAM_INFO
	.align		4
.L_77:
        /*0038*/ 	.byte	0x04, 0x17
        /*003a*/ 	.short	(.L_79 - .L_78)
.L_78:
        /*003c*/ 	.word	0x00000000
        /*0040*/ 	.short	0x0000
        /*0042*/ 	.short	0x0000
        /*0044*/ 	.byte	0x00, 0xf5, 0x21, 0x00


	//----- nvinfo : EIATTR_SPARSE_MMA_MASK
	.align		4
.L_79:
        /*0048*/ 	.byte	0x03, 0x50
        /*004a*/ 	.short	0x0000


	//----- nvinfo : EIATTR_MAXREG_COUNT
	.align		4
        /*004c*/ 	.byte	0x03, 0x1b
        /*004e*/ 	.short	0x00ff


	//----- nvinfo : EIATTR_MERCURY_ISA_VERSION
	.align		4
        /*0050*/ 	.byte	0x03, 0x5f
        /*0052*/ 	.short	0x0101


	//----- nvinfo : EIATTR_VRC_CTA_INIT_COUNT
	.align		4
        /*0054*/ 	.byte	0x02, 0x4a
	.zero		1
	.zero		1


	//----- nvinfo : EIATTR_EXIT_INSTR_OFFSETS
	.align		4
        /*0058*/ 	.byte	0x04, 0x1c
        /*005a*/ 	.short	(.L_81 - .L_80)


	//   ....[0]....
.L_80:
        /*005c*/ 	.word	0x00000010


	//----- nvinfo : EIATTR_CBANK_PARAM_SIZE
	.align		4
.L_81:
        /*0060*/ 	.byte	0x03, 0x19
        /*0062*/ 	.short	0x0018


	//----- nvinfo : EIATTR_PARAM_CBANK
	.align		4
        /*0064*/ 	.byte	0x04, 0x0a
        /*0066*/ 	.short	(.L_83 - .L_82)
	.align		4
.L_82:
        /*0068*/ 	.word	index@(.nv.constant0._Z15naive_transposePKfPfii)
        /*006c*/ 	.short	0x0380
        /*006e*/ 	.short	0x0018


	//----- nvinfo : EIATTR_SW_WAR
	.align		4
.L_83:
        /*0070*/ 	.byte	0x04, 0x36
        /*0072*/ 	.short	(.L_85 - .L_84)
.L_84:
        /*0074*/ 	.word	0x00000008
.L_85:


//--------------------- .nv.callgraph             --------------------------
	.section	.nv.callgraph,"",@"SHT_CUDA_CALLGRAPH"
	.align	4
	.sectionentsize	8
	.align		4
        /*0000*/ 	.word	0x00000000
	.align		4
        /*0004*/ 	.word	0xffffffff
	.align		4
        /*0008*/ 	.word	0x00000000
	.align		4
        /*000c*/ 	.word	0xfffffffe
	.align		4
        /*0010*/ 	.word	0x00000000
	.align		4
        /*0014*/ 	.word	0xfffffffd
	.align		4
        /*0018*/ 	.word	0x00000000
	.align		4
        /*001c*/ 	.word	0xfffffffc


//--------------------- .text._Z11copy_kernelPKfPfi --------------------------
	.section	.text._Z11copy_kernelPKfPfi,"ax",@progbits
	.align	128
        .global         _Z11copy_kernelPKfPfi
        .type           _Z11copy_kernelPKfPfi,@function
        .size           _Z11copy_kernelPKfPfi,(.L_x_4 - _Z11copy_kernelPKfPfi)
        .other          _Z11copy_kernelPKfPfi,@"STO_CUDA_ENTRY STV_DEFAULT"
_Z11copy_kernelPKfPfi:
.text._Z11copy_kernelPKfPfi:
[----:B------:R-:W-:Y:S01]  /*0000*/  LDC R1, c[0x0][0x37c] ;  /* 0x0000df00ff017b82 */ /* 0x000fe20000000800 */
[----:B------:R-:W0:Y:S07]  /*0010*/  S2R R0, SR_TID.X ;  /* 0x0000000000007919 */ /* 0x000e2e0000002100 */
[----:B------:R-:W0:Y:S01]  /*0020*/  S2UR UR4, SR_CTAID.X ;  /* 0x00000000000479c3 */ /* 0x000e220000002500 */
[----:B------:R-:W1:Y:S07]  /*0030*/  LDCU UR5, c[0x0][0x390] ;  /* 0x00007200ff0577ac */ /* 0x000e6e0008000800 */
[----:B------:R-:W0:Y:S02]  /*0040*/  LDC R7, c[0x0][0x360] ;  /* 0x0000d800ff077b82 */ /* 0x000e240000000800 */
[----:B0-----:R-:W-:-:S05]  /*0050*/  IMAD R7, R7, UR4, R0 ;  /* 0x0000000407077c24 */ /* 0x001fca000f8e0200 */
[----:B-1----:R-:W-:-:S13]  /*0060*/  ISETP.GE.AND P0, PT, R7, UR5, PT ;  /* 0x0000000507007c0c */ /* 0x002fda000bf06270 */
[----:B------:R-:W-:Y:S05]  /*0070*/  @P0 EXIT ;  /* 0x000000000000094d */ /* 0x000fea0003800000 */
[----:B------:R-:W0:Y:S01]  /*0080*/  LDC.64 R2, c[0x0][0x380] ;  /* 0x0000e000ff027b82 */ /* 0x000e220000000a00 */
[----:B------:R-:W1:Y:S07]  /*0090*/  LDCU.64 UR4, c[0x0][0x358] ;  /* 0x00006b00ff0477ac */ /* 0x000e6e0008000a00 */
[----:B------:R-:W2:Y:S01]  /*00a0*/  LDC.64 R4, c[0x0][0x388] ;  /* 0x0000e200ff047b82 */ /* 0x000ea20000000a00 */
[----:B0-----:R-:W-:-:S06]  /*00b0*/  IMAD.WIDE R2, R7, 0x4, R2 ;  /* 0x0000000407027825 */ /* 0x001fcc00078e0202 */
[----:B-1----:R-:W3:Y:S01]  /*00c0*/  LDG.E R3, desc[UR4][R2.64] ;  /* 0x0000000402037981 */ /* 0x002ee2000c1e1900 */
[----:B--2---:R-:W-:-:S05]  /*00d0*/  IMAD.WIDE R4, R7, 0x4, R4 ;  /* 0x0000000407047825 */ /* 0x004fca00078e0204 */
[----:B---3--:R-:W-:Y:S01]  /*00e0*/  STG.E desc[UR4][R4.64], R3 ;  /* 0x0000000304007986 */ /* 0x008fe2000c101904 */
[----:B------:R-:W-:Y:S05]  /*00f0*/  EXIT ;  /* 0x000000000000794d */ /* 0x000fea0003800000 */
.L_x_0:
[----:B------:R-:W-:-:S00]  /*0100*/  BRA `(.L_x_0) ;  /* 0xfffffffc00fc7947 */ /* 0x000fc0000383ffff */
[----:B------:R-:W-:-:S00]  /*0110*/  NOP ;  /* 0x0000000000007918 */ /* 0x000fc00000000000 */
        /* <DEDUP_REMOVED lines=14> */
.L_x_4:


//--------------------- .text._Z20shmem_transpose_nobcPKfPfii --------------------------
	.section	.text._Z20shmem_transpose_nobcPKfPfii,"ax",@progbits
	.align	128
        .global         _Z20shmem_transpose_nobcPKfPfii
        .type           _Z20shmem_transpose_nobcPKfPfii,@function
        .size           _Z20shmem_transpose_nobcPKfPfii,(.L_x_5 - _Z20shmem_transpose_nobcPKfPfii)
        .other          _Z20shmem_transpose_nobcPKfPfii,@"STO_CUDA_ENTRY STV_DEFAULT"
_Z20shmem_transpose_nobcPKfPfii:
.text._Z20shmem_transpose_nobcPKfPfii:
[----:B------:R-:W-:Y:S01]  /*0000*/  LDC R1, c[0x0][0x37c] ;  /* 0x0000df00ff017b82 */ /* 0x000fe20000000800 */
[----:B------:R-:W-:Y:S05]  /*0010*/  EXIT ;  /* 0x000000000000794d */ /* 0x000fea0003800000 */
.L_x_1:
        /* <DEDUP_REMOVED lines=14> */
.L_x_5:


//--------------------- .text._Z15shmem_transposePKfPfii --------------------------
	.section	.text._Z15shmem_transposePKfPfii,"ax",@progbits
	.align	128
        .global         _Z15shmem_transposePKfPfii
        .type           _Z15shmem_transposePKfPfii,@function
        .size           _Z15shmem_transposePKfPfii,(.L_x_6 - _Z15shmem_transposePKfPfii)
        .other          _Z15shmem_transposePKfPfii,@"STO_CUDA_ENTRY STV_DEFAULT"
_Z15shmem_transposePKfPfii:
.text._Z15shmem_transposePKfPfii:
[----:B------:R-:W-:Y:S01]  /*0000*/  LDC R1, c[0x0][0x37c] ;  /* 0x0000df00ff017b82 */ /* 0x000fe20000000800 */
[----:B------:R-:W-:Y:S05]  /*0010*/  EXIT ;  /* 0x000000000000794d */ /* 0x000fea0003800000 */
.L_x_2:
        /* <DEDUP_REMOVED lines=14> */
.L_x_6:


//--------------------- .text._Z15naive_transposePKfPfii --------------------------
	.section	.text._Z15naive_transposePKfPfii,"ax",@progbits
	.align	128
        .global         _Z15naive_transposePKfPfii
        .type           _Z15naive_transposePKfPfii,@function
        .size           _Z15naive_transposePKfPfii,(.L_x_7 - _Z15naive_transposePKfPfii)
        .other          _Z15naive_transposePKfPfii,@"STO_CUDA_ENTRY STV_DEFAULT"
_Z15naive_transposePKfPfii:
.text._Z15naive_transposePKfPfii:
[----:B------:R-:W-:Y:S01]  /*0000*/  LDC R1, c[0x0][0x37c] ;  /* 0x0000df00ff017b82 */ /* 0x000fe20000000800 */
[----:B------:R-:W-:Y:S05]  /*0010*/  EXIT ;  /* 0x000000000000794d */ /* 0x000fea0003800000 */
.L_x_3:
        /* <DEDUP_REMOVED lines=14> */
.L_x_7:


//--------------------- .nv.shared.reserved.0     --------------------------
	.section	.nv.shared.reserved.0,"aw",@nobits
	.weak		__nv_reservedSMEM_offset_0_alias
	.size		__nv_reservedSMEM_offset_0_alias, 0, 64
	.other		__nv_reservedSMEM_offset_0_alias,@"STO_CUDA_RESERVED_SHARED STV_DEFAULT"
__nv_reservedSMEM_offset_0_alias:
	.zero		0
	.zero		64


//--------------------- .nv.constant0._Z11copy_kernelPKfPfi --------------------------
	.section	.nv.constant0._Z11copy_kernelPKfPfi,"a",@progbits
	.sectionflags	@""
	.align	4
.nv.constant0._Z11copy_kernelPKfPfi:
	.zero		916


//--------------------- .nv.constant0._Z20shmem_transpose_nobcPKfPfii --------------------------
	.section	.nv.constant0._Z20shmem_transpose_nobcPKfPfii,"a",@progbits
	.sectionflags	@""
	.align	4
.nv.constant0._Z20shmem_transpose_nobcPKfPfii:
	.zero		920


//--------------------- .nv.constant0._Z15shmem_transposePKfPfii --------------------------
	.section	.nv.constant0._Z15shmem_transposePKfPfii,"a",@progbits
	.sectionflags	@""
	.align	4
.nv.constant0._Z15shmem_transposePKfPfii:
	.zero		920


//--------------------- .nv.constant0._Z15naive_transposePKfPfii --------------------------
	.section	.nv.constant0._Z15naive_transposePKfPfii,"a",@progbits
	.sectionflags	@""
	.align	4
.nv.constant0._Z15naive_transposePKfPfii:
	.zero		920


//--------------------- SYMBOLS --------------------------

	.type		.nv.reservedSmem.offset0,@object
	.size		.nv.reservedSmem.offset0,0x4
